//
// Generated by NVIDIA NVVM Compiler
//
// Compiler Build ID: CL-36424714
// Cuda compilation tools, release 13.0, V13.0.88
// Based on NVVM 20.0.0
//

.version 9.0
.target sm_100
.address_size 64

	// .globl	_Z10waitKernelv

.visible .entry _Z10waitKernelv()
{
	.reg .b32 	%r<1001>;

	mov.b32 	%r1000, 1000000;
	// begin inline asm
	nanosleep.u32 %r1000;
	// end inline asm
	// begin inline asm
	nanosleep.u32 %r1000;
	// end inline asm
	// begin inline asm
	nanosleep.u32 %r1000;
	// end inline asm
	// begin inline asm
	nanosleep.u32 %r1000;
	// end inline asm
	// begin inline asm
	nanosleep.u32 %r1000;
	// end inline asm
	// begin inline asm
	nanosleep.u32 %r1000;
	// end inline asm
	// begin inline asm
	nanosleep.u32 %r1000;
	// end inline asm
	// begin inline asm
	nanosleep.u32 %r1000;
	// end inline asm
	// begin inline asm
	nanosleep.u32 %r1000;
	// end inline asm
	// begin inline asm
	nanosleep.u32 %r1000;
	// end inline asm
	// begin inline asm
	nanosleep.u32 %r1000;
	// end inline asm
	// begin inline asm
	nanosleep.u32 %r1000;
	// end inline asm
	// begin inline asm
	nanosleep.u32 %r1000;
	// end inline asm
	// begin inline asm
	nanosleep.u32 %r1000;
	// end inline asm
	// begin inline asm
	nanosleep.u32 %r1000;
	// end inline asm
	// begin inline asm
	nanosleep.u32 %r1000;
	// end inline asm
	// begin inline asm
	nanosleep.u32 %r1000;
	// end inline asm
	// begin inline asm
	nanosleep.u32 %r1000;
	// end inline asm
	// begin inline asm
	nanosleep.u32 %r1000;
	// end inline asm
	// begin inline asm
	nanosleep.u32 %r1000;
	// end inline asm
	// begin inline asm
	nanosleep.u32 %r1000;
	// end inline asm
	// begin inline asm
	nanosleep.u32 %r1000;
	// end inline asm
	// begin inline asm
	nanosleep.u32 %r1000;
	// end inline asm
	// begin inline asm
	nanosleep.u32 %r1000;
	// end inline asm
	// begin inline asm
	nanosleep.u32 %r1000;
	// end inline asm
	// begin inline asm
	nanosleep.u32 %r1000;
	// end inline asm
	// begin inline asm
	nanosleep.u32 %r1000;
	// end inline asm
	// begin inline asm
	nanosleep.u32 %r1000;
	// end inline asm
	// begin inline asm
	nanosleep.u32 %r1000;
	// end inline asm
	// begin inline asm
	nanosleep.u32 %r1000;
	// end inline asm
	// begin inline asm
	nanosleep.u32 %r1000;
	// end inline asm
	// begin inline asm
	nanosleep.u32 %r1000;
	// end inline asm
	// begin inline asm
	nanosleep.u32 %r1000;
	// end inline asm
	// begin inline asm
	nanosleep.u32 %r1000;
	// end inline asm
	// begin inline asm
	nanosleep.u32 %r1000;
	// end inline asm
	// begin inline asm
	nanosleep.u32 %r1000;
	// end inline asm
	// begin inline asm
	nanosleep.u32 %r1000;
	// end inline asm
	// begin inline asm
	nanosleep.u32 %r1000;
	// end inline asm
	// begin inline asm
	nanosleep.u32 %r1000;
	// end inline asm
	// begin inline asm
	nanosleep.u32 %r1000;
	// end inline asm
	// begin inline asm
	nanosleep.u32 %r1000;
	// end inline asm
	// begin inline asm
	nanosleep.u32 %r1000;
	// end inline asm
	// begin inline asm
	nanosleep.u32 %r1000;
	// end inline asm
	// begin inline asm
	nanosleep.u32 %r1000;
	// end inline asm
	// begin inline asm
	nanosleep.u32 %r1000;
	// end inline asm
	// begin inline asm
	nanosleep.u32 %r1000;
	// end inline asm
	// begin inline asm
	nanosleep.u32 %r1000;
	// end inline asm
	// begin inline asm
	nanosleep.u32 %r1000;
	// end inline asm
	// begin inline asm
	nanosleep.u32 %r1000;
	// end inline asm
	// begin inline asm
	nanosleep.u32 %r1000;
	// end inline asm
	// begin inline asm
	nanosleep.u32 %r1000;
	// end inline asm
	// begin inline asm
	nanosleep.u32 %r1000;
	// end inline asm
	// begin inline asm
	nanosleep.u32 %r1000;
	// end inline asm
	// begin inline asm
	nanosleep.u32 %r1000;
	// end inline asm
	// begin inline asm
	nanosleep.u32 %r1000;
	// end inline asm
	// begin inline asm
	nanosleep.u32 %r1000;
	// end inline asm
	// begin inline asm
	nanosleep.u32 %r1000;
	// end inline asm
	// begin inline asm
	nanosleep.u32 %r1000;
	// end inline asm
	// begin inline asm
	nanosleep.u32 %r1000;
	// end inline asm
	// begin inline asm
	nanosleep.u32 %r1000;
	// end inline asm
	// begin inline asm
	nanosleep.u32 %r1000;
	// end inline asm
	// begin inline asm
	nanosleep.u32 %r1000;
	// end inline asm
	// begin inline asm
	nanosleep.u32 %r1000;
	// end inline asm
	// begin inline asm
	nanosleep.u32 %r1000;
	// end inline asm
	// begin inline asm
	nanosleep.u32 %r1000;
	// end inline asm
	// begin inline asm
	nanosleep.u32 %r1000;
	// end inline asm
	// begin inline asm
	nanosleep.u32 %r1000;
	// end inline asm
	// begin inline asm
	nanosleep.u32 %r1000;
	// end inline asm
	// begin inline asm
	nanosleep.u32 %r1000;
	// end inline asm
	// begin inline asm
	nanosleep.u32 %r1000;
	// end inline asm
	// begin inline asm
	nanosleep.u32 %r1000;
	// end inline asm
	// begin inline asm
	nanosleep.u32 %r1000;
	// end inline asm
	// begin inline asm
	nanosleep.u32 %r1000;
	// end inline asm
	// begin inline asm
	nanosleep.u32 %r1000;
	// end inline asm
	// begin inline asm
	nanosleep.u32 %r1000;
	// end inline asm
	// begin inline asm
	nanosleep.u32 %r1000;
	// end inline asm
	// begin inline asm
	nanosleep.u32 %r1000;
	// end inline asm
	// begin inline asm
	nanosleep.u32 %r1000;
	// end inline asm
	// begin inline asm
	nanosleep.u32 %r1000;
	// end inline asm
	// begin inline asm
	nanosleep.u32 %r1000;
	// end inline asm
	// begin inline asm
	nanosleep.u32 %r1000;
	// end inline asm
	// begin inline asm
	nanosleep.u32 %r1000;
	// end inline asm
	// begin inline asm
	nanosleep.u32 %r1000;
	// end inline asm
	// begin inline asm
	nanosleep.u32 %r1000;
	// end inline asm
	// begin inline asm
	nanosleep.u32 %r1000;
	// end inline asm
	// begin inline asm
	nanosleep.u32 %r1000;
	// end inline asm
	// begin inline asm
	nanosleep.u32 %r1000;
	// end inline asm
	// begin inline asm
	nanosleep.u32 %r1000;
	// end inline asm
	// begin inline asm
	nanosleep.u32 %r1000;
	// end inline asm
	// begin inline asm
	nanosleep.u32 %r1000;
	// end inline asm
	// begin inline asm
	nanosleep.u32 %r1000;
	// end inline asm
	// begin inline asm
	nanosleep.u32 %r1000;
	// end inline asm
	// begin inline asm
	nanosleep.u32 %r1000;
	// end inline asm
	// begin inline asm
	nanosleep.u32 %r1000;
	// end inline asm
	// begin inline asm
	nanosleep.u32 %r1000;
	// end inline asm
	// begin inline asm
	nanosleep.u32 %r1000;
	// end inline asm
	// begin inline asm
	nanosleep.u32 %r1000;
	// end inline asm
	// begin inline asm
	nanosleep.u32 %r1000;
	// end inline asm
	// begin inline asm
	nanosleep.u32 %r1000;
	// end inline asm
	// begin inline asm
	nanosleep.u32 %r1000;
	// end inline asm
	// begin inline asm
	nanosleep.u32 %r1000;
	// end inline asm
	// begin inline asm
	nanosleep.u32 %r1000;
	// end inline asm
	// begin inline asm
	nanosleep.u32 %r1000;
	// end inline asm
	// begin inline asm
	nanosleep.u32 %r1000;
	// end inline asm
	// begin inline asm
	nanosleep.u32 %r1000;
	// end inline asm
	// begin inline asm
	nanosleep.u32 %r1000;
	// end inline asm
	// begin inline asm
	nanosleep.u32 %r1000;
	// end inline asm
	// begin inline asm
	nanosleep.u32 %r1000;
	// end inline asm
	// begin inline asm
	nanosleep.u32 %r1000;
	// end inline asm
	// begin inline asm
	nanosleep.u32 %r1000;
	// end inline asm
	// begin inline asm
	nanosleep.u32 %r1000;
	// end inline asm
	// begin inline asm
	nanosleep.u32 %r1000;
	// end inline asm
	// begin inline asm
	nanosleep.u32 %r1000;
	// end inline asm
	// begin inline asm
	nanosleep.u32 %r1000;
	// end inline asm
	// begin inline asm
	nanosleep.u32 %r1000;
	// end inline asm
	// begin inline asm
	nanosleep.u32 %r1000;
	// end inline asm
	// begin inline asm
	nanosleep.u32 %r1000;
	// end inline asm
	// begin inline asm
	nanosleep.u32 %r1000;
	// end inline asm
	// begin inline asm
	nanosleep.u32 %r1000;
	// end inline asm
	// begin inline asm
	nanosleep.u32 %r1000;
	// end inline asm
	// begin inline asm
	nanosleep.u32 %r1000;
	// end inline asm
	// begin inline asm
	nanosleep.u32 %r1000;
	// end inline asm
	// begin inline asm
	nanosleep.u32 %r1000;
	// end inline asm
	// begin inline asm
	nanosleep.u32 %r1000;
	// end inline asm
	// begin inline asm
	nanosleep.u32 %r1000;
	// end inline asm
	// begin inline asm
	nanosleep.u32 %r1000;
	// end inline asm
	// begin inline asm
	nanosleep.u32 %r1000;
	// end inline asm
	// begin inline asm
	nanosleep.u32 %r1000;
	// end inline asm
	// begin inline asm
	nanosleep.u32 %r1000;
	// end inline asm
	// begin inline asm
	nanosleep.u32 %r1000;
	// end inline asm
	// begin inline asm
	nanosleep.u32 %r1000;
	// end inline asm
	// begin inline asm
	nanosleep.u32 %r1000;
	// end inline asm
	// begin inline asm
	nanosleep.u32 %r1000;
	// end inline asm
	// begin inline asm
	nanosleep.u32 %r1000;
	// end inline asm
	// begin inline asm
	nanosleep.u32 %r1000;
	// end inline asm
	// begin inline asm
	nanosleep.u32 %r1000;
	// end inline asm
	// begin inline asm
	nanosleep.u32 %r1000;
	// end inline asm
	// begin inline asm
	nanosleep.u32 %r1000;
	// end inline asm
	// begin inline asm
	nanosleep.u32 %r1000;
	// end inline asm
	// begin inline asm
	nanosleep.u32 %r1000;
	// end inline asm
	// begin inline asm
	nanosleep.u32 %r1000;
	// end inline asm
	// begin inline asm
	nanosleep.u32 %r1000;
	// end inline asm
	// begin inline asm
	nanosleep.u32 %r1000;
	// end inline asm
	// begin inline asm
	nanosleep.u32 %r1000;
	// end inline asm
	// begin inline asm
	nanosleep.u32 %r1000;
	// end inline asm
	// begin inline asm
	nanosleep.u32 %r1000;
	// end inline asm
	// begin inline asm
	nanosleep.u32 %r1000;
	// end inline asm
	// begin inline asm
	nanosleep.u32 %r1000;
	// end inline asm
	// begin inline asm
	nanosleep.u32 %r1000;
	// end inline asm
	// begin inline asm
	nanosleep.u32 %r1000;
	// end inline asm
	// begin inline asm
	nanosleep.u32 %r1000;
	// end inline asm
	// begin inline asm
	nanosleep.u32 %r1000;
	// end inline asm
	// begin inline asm
	nanosleep.u32 %r1000;
	// end inline asm
	// begin inline asm
	nanosleep.u32 %r1000;
	// end inline asm
	// begin inline asm
	nanosleep.u32 %r1000;
	// end inline asm
	// begin inline asm
	nanosleep.u32 %r1000;
	// end inline asm
	// begin inline asm
	nanosleep.u32 %r1000;
	// end inline asm
	// begin inline asm
	nanosleep.u32 %r1000;
	// end inline asm
	// begin inline asm
	nanosleep.u32 %r1000;
	// end inline asm
	// begin inline asm
	nanosleep.u32 %r1000;
	// end inline asm
	// begin inline asm
	nanosleep.u32 %r1000;
	// end inline asm
	// begin inline asm
	nanosleep.u32 %r1000;
	// end inline asm
	// begin inline asm
	nanosleep.u32 %r1000;
	// end inline asm
	// begin inline asm
	nanosleep.u32 %r1000;
	// end inline asm
	// begin inline asm
	nanosleep.u32 %r1000;
	// end inline asm
	// begin inline asm
	nanosleep.u32 %r1000;
	// end inline asm
	// begin inline asm
	nanosleep.u32 %r1000;
	// end inline asm
	// begin inline asm
	nanosleep.u32 %r1000;
	// end inline asm
	// begin inline asm
	nanosleep.u32 %r1000;
	// end inline asm
	// begin inline asm
	nanosleep.u32 %r1000;
	// end inline asm
	// begin inline asm
	nanosleep.u32 %r1000;
	// end inline asm
	// begin inline asm
	nanosleep.u32 %r1000;
	// end inline asm
	// begin inline asm
	nanosleep.u32 %r1000;
	// end inline asm
	// begin inline asm
	nanosleep.u32 %r1000;
	// end inline asm
	// begin inline asm
	nanosleep.u32 %r1000;
	// end inline asm
	// begin inline asm
	nanosleep.u32 %r1000;
	// end inline asm
	// begin inline asm
	nanosleep.u32 %r1000;
	// end inline asm
	// begin inline asm
	nanosleep.u32 %r1000;
	// end inline asm
	// begin inline asm
	nanosleep.u32 %r1000;
	// end inline asm
	// begin inline asm
	nanosleep.u32 %r1000;
	// end inline asm
	// begin inline asm
	nanosleep.u32 %r1000;
	// end inline asm
	// begin inline asm
	nanosleep.u32 %r1000;
	// end inline asm
	// begin inline asm
	nanosleep.u32 %r1000;
	// end inline asm
	// begin inline asm
	nanosleep.u32 %r1000;
	// end inline asm
	// begin inline asm
	nanosleep.u32 %r1000;
	// end inline asm
	// begin inline asm
	nanosleep.u32 %r1000;
	// end inline asm
	// begin inline asm
	nanosleep.u32 %r1000;
	// end inline asm
	// begin inline asm
	nanosleep.u32 %r1000;
	// end inline asm
	// begin inline asm
	nanosleep.u32 %r1000;
	// end inline asm
	// begin inline asm
	nanosleep.u32 %r1000;
	// end inline asm
	// begin inline asm
	nanosleep.u32 %r1000;
	// end inline asm
	// begin inline asm
	nanosleep.u32 %r1000;
	// end inline asm
	// begin inline asm
	nanosleep.u32 %r1000;
	// end inline asm
	// begin inline asm
	nanosleep.u32 %r1000;
	// end inline asm
	// begin inline asm
	nanosleep.u32 %r1000;
	// end inline asm
	// begin inline asm
	nanosleep.u32 %r1000;
	// end inline asm
	// begin inline asm
	nanosleep.u32 %r1000;
	// end inline asm
	// begin inline asm
	nanosleep.u32 %r1000;
	// end inline asm
	// begin inline asm
	nanosleep.u32 %r1000;
	// end inline asm
	// begin inline asm
	nanosleep.u32 %r1000;
	// end inline asm
	// begin inline asm
	nanosleep.u32 %r1000;
	// end inline asm
	// begin inline asm
	nanosleep.u32 %r1000;
	// end inline asm
	// begin inline asm
	nanosleep.u32 %r1000;
	// end inline asm
	// begin inline asm
	nanosleep.u32 %r1000;
	// end inline asm
	// begin inline asm
	nanosleep.u32 %r1000;
	// end inline asm
	// begin inline asm
	nanosleep.u32 %r1000;
	// end inline asm
	// begin inline asm
	nanosleep.u32 %r1000;
	// end inline asm
	// begin inline asm
	nanosleep.u32 %r1000;
	// end inline asm
	// begin inline asm
	nanosleep.u32 %r1000;
	// end inline asm
	// begin inline asm
	nanosleep.u32 %r1000;
	// end inline asm
	// begin inline asm
	nanosleep.u32 %r1000;
	// end inline asm
	// begin inline asm
	nanosleep.u32 %r1000;
	// end inline asm
	// begin inline asm
	nanosleep.u32 %r1000;
	// end inline asm
	// begin inline asm
	nanosleep.u32 %r1000;
	// end inline asm
	// begin inline asm
	nanosleep.u32 %r1000;
	// end inline asm
	// begin inline asm
	nanosleep.u32 %r1000;
	// end inline asm
	// begin inline asm
	nanosleep.u32 %r1000;
	// end inline asm
	// begin inline asm
	nanosleep.u32 %r1000;
	// end inline asm
	// begin inline asm
	nanosleep.u32 %r1000;
	// end inline asm
	// begin inline asm
	nanosleep.u32 %r1000;
	// end inline asm
	// begin inline asm
	nanosleep.u32 %r1000;
	// end inline asm
	// begin inline asm
	nanosleep.u32 %r1000;
	// end inline asm
	// begin inline asm
	nanosleep.u32 %r1000;
	// end inline asm
	// begin inline asm
	nanosleep.u32 %r1000;
	// end inline asm
	// begin inline asm
	nanosleep.u32 %r1000;
	// end inline asm
	// begin inline asm
	nanosleep.u32 %r1000;
	// end inline asm
	// begin inline asm
	nanosleep.u32 %r1000;
	// end inline asm
	// begin inline asm
	nanosleep.u32 %r1000;
	// end inline asm
	// begin inline asm
	nanosleep.u32 %r1000;
	// end inline asm
	// begin inline asm
	nanosleep.u32 %r1000;
	// end inline asm
	// begin inline asm
	nanosleep.u32 %r1000;
	// end inline asm
	// begin inline asm
	nanosleep.u32 %r1000;
	// end inline asm
	// begin inline asm
	nanosleep.u32 %r1000;
	// end inline asm
	// begin inline asm
	nanosleep.u32 %r1000;
	// end inline asm
	// begin inline asm
	nanosleep.u32 %r1000;
	// end inline asm
	// begin inline asm
	nanosleep.u32 %r1000;
	// end inline asm
	// begin inline asm
	nanosleep.u32 %r1000;
	// end inline asm
	// begin inline asm
	nanosleep.u32 %r1000;
	// end inline asm
	// begin inline asm
	nanosleep.u32 %r1000;
	// end inline asm
	// begin inline asm
	nanosleep.u32 %r1000;
	// end inline asm
	// begin inline asm
	nanosleep.u32 %r1000;
	// end inline asm
	// begin inline asm
	nanosleep.u32 %r1000;
	// end inline asm
	// begin inline asm
	nanosleep.u32 %r1000;
	// end inline asm
	// begin inline asm
	nanosleep.u32 %r1000;
	// end inline asm
	// begin inline asm
	nanosleep.u32 %r1000;
	// end inline asm
	// begin inline asm
	nanosleep.u32 %r1000;
	// end inline asm
	// begin inline asm
	nanosleep.u32 %r1000;
	// end inline asm
	// begin inline asm
	nanosleep.u32 %r1000;
	// end inline asm
	// begin inline asm
	nanosleep.u32 %r1000;
	// end inline asm
	// begin inline asm
	nanosleep.u32 %r1000;
	// end inline asm
	// begin inline asm
	nanosleep.u32 %r1000;
	// end inline asm
	// begin inline asm
	nanosleep.u32 %r1000;
	// end inline asm
	// begin inline asm
	nanosleep.u32 %r1000;
	// end inline asm
	// begin inline asm
	nanosleep.u32 %r1000;
	// end inline asm
	// begin inline asm
	nanosleep.u32 %r1000;
	// end inline asm
	// begin inline asm
	nanosleep.u32 %r1000;
	// end inline asm
	// begin inline asm
	nanosleep.u32 %r1000;
	// end inline asm
	// begin inline asm
	nanosleep.u32 %r1000;
	// end inline asm
	// begin inline asm
	nanosleep.u32 %r1000;
	// end inline asm
	// begin inline asm
	nanosleep.u32 %r1000;
	// end inline asm
	// begin inline asm
	nanosleep.u32 %r1000;
	// end inline asm
	// begin inline asm
	nanosleep.u32 %r1000;
	// end inline asm
	// begin inline asm
	nanosleep.u32 %r1000;
	// end inline asm
	// begin inline asm
	nanosleep.u32 %r1000;
	// end inline asm
	// begin inline asm
	nanosleep.u32 %r1000;
	// end inline asm
	// begin inline asm
	nanosleep.u32 %r1000;
	// end inline asm
	// begin inline asm
	nanosleep.u32 %r1000;
	// end inline asm
	// begin inline asm
	nanosleep.u32 %r1000;
	// end inline asm
	// begin inline asm
	nanosleep.u32 %r1000;
	// end inline asm
	// begin inline asm
	nanosleep.u32 %r1000;
	// end inline asm
	// begin inline asm
	nanosleep.u32 %r1000;
	// end inline asm
	// begin inline asm
	nanosleep.u32 %r1000;
	// end inline asm
	// begin inline asm
	nanosleep.u32 %r1000;
	// end inline asm
	// begin inline asm
	nanosleep.u32 %r1000;
	// end inline asm
	// begin inline asm
	nanosleep.u32 %r1000;
	// end inline asm
	// begin inline asm
	nanosleep.u32 %r1000;
	// end inline asm
	// begin inline asm
	nanosleep.u32 %r1000;
	// end inline asm
	// begin inline asm
	nanosleep.u32 %r1000;
	// end inline asm
	// begin inline asm
	nanosleep.u32 %r1000;
	// end inline asm
	// begin inline asm
	nanosleep.u32 %r1000;
	// end inline asm
	// begin inline asm
	nanosleep.u32 %r1000;
	// end inline asm
	// begin inline asm
	nanosleep.u32 %r1000;
	// end inline asm
	// begin inline asm
	nanosleep.u32 %r1000;
	// end inline asm
	// begin inline asm
	nanosleep.u32 %r1000;
	// end inline asm
	// begin inline asm
	nanosleep.u32 %r1000;
	// end inline asm
	// begin inline asm
	nanosleep.u32 %r1000;
	// end inline asm
	// begin inline asm
	nanosleep.u32 %r1000;
	// end inline asm
	// begin inline asm
	nanosleep.u32 %r1000;
	// end inline asm
	// begin inline asm
	nanosleep.u32 %r1000;
	// end inline asm
	// begin inline asm
	nanosleep.u32 %r1000;
	// end inline asm
	// begin inline asm
	nanosleep.u32 %r1000;
	// end inline asm
	// begin inline asm
	nanosleep.u32 %r1000;
	// end inline asm
	// begin inline asm
	nanosleep.u32 %r1000;
	// end inline asm
	// begin inline asm
	nanosleep.u32 %r1000;
	// end inline asm
	// begin inline asm
	nanosleep.u32 %r1000;
	// end inline asm
	// begin inline asm
	nanosleep.u32 %r1000;
	// end inline asm
	// begin inline asm
	nanosleep.u32 %r1000;
	// end inline asm
	// begin inline asm
	nanosleep.u32 %r1000;
	// end inline asm
	// begin inline asm
	nanosleep.u32 %r1000;
	// end inline asm
	// begin inline asm
	nanosleep.u32 %r1000;
	// end inline asm
	// begin inline asm
	nanosleep.u32 %r1000;
	// end inline asm
	// begin inline asm
	nanosleep.u32 %r1000;
	// end inline asm
	// begin inline asm
	nanosleep.u32 %r1000;
	// end inline asm
	// begin inline asm
	nanosleep.u32 %r1000;
	// end inline asm
	// begin inline asm
	nanosleep.u32 %r1000;
	// end inline asm
	// begin inline asm
	nanosleep.u32 %r1000;
	// end inline asm
	// begin inline asm
	nanosleep.u32 %r1000;
	// end inline asm
	// begin inline asm
	nanosleep.u32 %r1000;
	// end inline asm
	// begin inline asm
	nanosleep.u32 %r1000;
	// end inline asm
	// begin inline asm
	nanosleep.u32 %r1000;
	// end inline asm
	// begin inline asm
	nanosleep.u32 %r1000;
	// end inline asm
	// begin inline asm
	nanosleep.u32 %r1000;
	// end inline asm
	// begin inline asm
	nanosleep.u32 %r1000;
	// end inline asm
	// begin inline asm
	nanosleep.u32 %r1000;
	// end inline asm
	// begin inline asm
	nanosleep.u32 %r1000;
	// end inline asm
	// begin inline asm
	nanosleep.u32 %r1000;
	// end inline asm
	// begin inline asm
	nanosleep.u32 %r1000;
	// end inline asm
	// begin inline asm
	nanosleep.u32 %r1000;
	// end inline asm
	// begin inline asm
	nanosleep.u32 %r1000;
	// end inline asm
	// begin inline asm
	nanosleep.u32 %r1000;
	// end inline asm
	// begin inline asm
	nanosleep.u32 %r1000;
	// end inline asm
	// begin inline asm
	nanosleep.u32 %r1000;
	// end inline asm
	// begin inline asm
	nanosleep.u32 %r1000;
	// end inline asm
	// begin inline asm
	nanosleep.u32 %r1000;
	// end inline asm
	// begin inline asm
	nanosleep.u32 %r1000;
	// end inline asm
	// begin inline asm
	nanosleep.u32 %r1000;
	// end inline asm
	// begin inline asm
	nanosleep.u32 %r1000;
	// end inline asm
	// begin inline asm
	nanosleep.u32 %r1000;
	// end inline asm
	// begin inline asm
	nanosleep.u32 %r1000;
	// end inline asm
	// begin inline asm
	nanosleep.u32 %r1000;
	// end inline asm
	// begin inline asm
	nanosleep.u32 %r1000;
	// end inline asm
	// begin inline asm
	nanosleep.u32 %r1000;
	// end inline asm
	// begin inline asm
	nanosleep.u32 %r1000;
	// end inline asm
	// begin inline asm
	nanosleep.u32 %r1000;
	// end inline asm
	// begin inline asm
	nanosleep.u32 %r1000;
	// end inline asm
	// begin inline asm
	nanosleep.u32 %r1000;
	// end inline asm
	// begin inline asm
	nanosleep.u32 %r1000;
	// end inline asm
	// begin inline asm
	nanosleep.u32 %r1000;
	// end inline asm
	// begin inline asm
	nanosleep.u32 %r1000;
	// end inline asm
	// begin inline asm
	nanosleep.u32 %r1000;
	// end inline asm
	// begin inline asm
	nanosleep.u32 %r1000;
	// end inline asm
	// begin inline asm
	nanosleep.u32 %r1000;
	// end inline asm
	// begin inline asm
	nanosleep.u32 %r1000;
	// end inline asm
	// begin inline asm
	nanosleep.u32 %r1000;
	// end inline asm
	// begin inline asm
	nanosleep.u32 %r1000;
	// end inline asm
	// begin inline asm
	nanosleep.u32 %r1000;
	// end inline asm
	// begin inline asm
	nanosleep.u32 %r1000;
	// end inline asm
	// begin inline asm
	nanosleep.u32 %r1000;
	// end inline asm
	// begin inline asm
	nanosleep.u32 %r1000;
	// end inline asm
	// begin inline asm
	nanosleep.u32 %r1000;
	// end inline asm
	// begin inline asm
	nanosleep.u32 %r1000;
	// end inline asm
	// begin inline asm
	nanosleep.u32 %r1000;
	// end inline asm
	// begin inline asm
	nanosleep.u32 %r1000;
	// end inline asm
	// begin inline asm
	nanosleep.u32 %r1000;
	// end inline asm
	// begin inline asm
	nanosleep.u32 %r1000;
	// end inline asm
	// begin inline asm
	nanosleep.u32 %r1000;
	// end inline asm
	// begin inline asm
	nanosleep.u32 %r1000;
	// end inline asm
	// begin inline asm
	nanosleep.u32 %r1000;
	// end inline asm
	// begin inline asm
	nanosleep.u32 %r1000;
	// end inline asm
	// begin inline asm
	nanosleep.u32 %r1000;
	// end inline asm
	// begin inline asm
	nanosleep.u32 %r1000;
	// end inline asm
	// begin inline asm
	nanosleep.u32 %r1000;
	// end inline asm
	// begin inline asm
	nanosleep.u32 %r1000;
	// end inline asm
	// begin inline asm
	nanosleep.u32 %r1000;
	// end inline asm
	// begin inline asm
	nanosleep.u32 %r1000;
	// end inline asm
	// begin inline asm
	nanosleep.u32 %r1000;
	// end inline asm
	// begin inline asm
	nanosleep.u32 %r1000;
	// end inline asm
	// begin inline asm
	nanosleep.u32 %r1000;
	// end inline asm
	// begin inline asm
	nanosleep.u32 %r1000;
	// end inline asm
	// begin inline asm
	nanosleep.u32 %r1000;
	// end inline asm
	// begin inline asm
	nanosleep.u32 %r1000;
	// end inline asm
	// begin inline asm
	nanosleep.u32 %r1000;
	// end inline asm
	// begin inline asm
	nanosleep.u32 %r1000;
	// end inline asm
	// begin inline asm
	nanosleep.u32 %r1000;
	// end inline asm
	// begin inline asm
	nanosleep.u32 %r1000;
	// end inline asm
	// begin inline asm
	nanosleep.u32 %r1000;
	// end inline asm
	// begin inline asm
	nanosleep.u32 %r1000;
	// end inline asm
	// begin inline asm
	nanosleep.u32 %r1000;
	// end inline asm
	// begin inline asm
	nanosleep.u32 %r1000;
	// end inline asm
	// begin inline asm
	nanosleep.u32 %r1000;
	// end inline asm
	// begin inline asm
	nanosleep.u32 %r1000;
	// end inline asm
	// begin inline asm
	nanosleep.u32 %r1000;
	// end inline asm
	// begin inline asm
	nanosleep.u32 %r1000;
	// end inline asm
	// begin inline asm
	nanosleep.u32 %r1000;
	// end inline asm
	// begin inline asm
	nanosleep.u32 %r1000;
	// end inline asm
	// begin inline asm
	nanosleep.u32 %r1000;
	// end inline asm
	// begin inline asm
	nanosleep.u32 %r1000;
	// end inline asm
	// begin inline asm
	nanosleep.u32 %r1000;
	// end inline asm
	// begin inline asm
	nanosleep.u32 %r1000;
	// end inline asm
	// begin inline asm
	nanosleep.u32 %r1000;
	// end inline asm
	// begin inline asm
	nanosleep.u32 %r1000;
	// end inline asm
	// begin inline asm
	nanosleep.u32 %r1000;
	// end inline asm
	// begin inline asm
	nanosleep.u32 %r1000;
	// end inline asm
	// begin inline asm
	nanosleep.u32 %r1000;
	// end inline asm
	// begin inline asm
	nanosleep.u32 %r1000;
	// end inline asm
	// begin inline asm
	nanosleep.u32 %r1000;
	// end inline asm
	// begin inline asm
	nanosleep.u32 %r1000;
	// end inline asm
	// begin inline asm
	nanosleep.u32 %r1000;
	// end inline asm
	// begin inline asm
	nanosleep.u32 %r1000;
	// end inline asm
	// begin inline asm
	nanosleep.u32 %r1000;
	// end inline asm
	// begin inline asm
	nanosleep.u32 %r1000;
	// end inline asm
	// begin inline asm
	nanosleep.u32 %r1000;
	// end inline asm
	// begin inline asm
	nanosleep.u32 %r1000;
	// end inline asm
	// begin inline asm
	nanosleep.u32 %r1000;
	// end inline asm
	// begin inline asm
	nanosleep.u32 %r1000;
	// end inline asm
	// begin inline asm
	nanosleep.u32 %r1000;
	// end inline asm
	// begin inline asm
	nanosleep.u32 %r1000;
	// end inline asm
	// begin inline asm
	nanosleep.u32 %r1000;
	// end inline asm
	// begin inline asm
	nanosleep.u32 %r1000;
	// end inline asm
	// begin inline asm
	nanosleep.u32 %r1000;
	// end inline asm
	// begin inline asm
	nanosleep.u32 %r1000;
	// end inline asm
	// begin inline asm
	nanosleep.u32 %r1000;
	// end inline asm
	// begin inline asm
	nanosleep.u32 %r1000;
	// end inline asm
	// begin inline asm
	nanosleep.u32 %r1000;
	// end inline asm
	// begin inline asm
	nanosleep.u32 %r1000;
	// end inline asm
	// begin inline asm
	nanosleep.u32 %r1000;
	// end inline asm
	// begin inline asm
	nanosleep.u32 %r1000;
	// end inline asm
	// begin inline asm
	nanosleep.u32 %r1000;
	// end inline asm
	// begin inline asm
	nanosleep.u32 %r1000;
	// end inline asm
	// begin inline asm
	nanosleep.u32 %r1000;
	// end inline asm
	// begin inline asm
	nanosleep.u32 %r1000;
	// end inline asm
	// begin inline asm
	nanosleep.u32 %r1000;
	// end inline asm
	// begin inline asm
	nanosleep.u32 %r1000;
	// end inline asm
	// begin inline asm
	nanosleep.u32 %r1000;
	// end inline asm
	// begin inline asm
	nanosleep.u32 %r1000;
	// end inline asm
	// begin inline asm
	nanosleep.u32 %r1000;
	// end inline asm
	// begin inline asm
	nanosleep.u32 %r1000;
	// end inline asm
	// begin inline asm
	nanosleep.u32 %r1000;
	// end inline asm
	// begin inline asm
	nanosleep.u32 %r1000;
	// end inline asm
	// begin inline asm
	nanosleep.u32 %r1000;
	// end inline asm
	// begin inline asm
	nanosleep.u32 %r1000;
	// end inline asm
	// begin inline asm
	nanosleep.u32 %r1000;
	// end inline asm
	// begin inline asm
	nanosleep.u32 %r1000;
	// end inline asm
	// begin inline asm
	nanosleep.u32 %r1000;
	// end inline asm
	// begin inline asm
	nanosleep.u32 %r1000;
	// end inline asm
	// begin inline asm
	nanosleep.u32 %r1000;
	// end inline asm
	// begin inline asm
	nanosleep.u32 %r1000;
	// end inline asm
	// begin inline asm
	nanosleep.u32 %r1000;
	// end inline asm
	// begin inline asm
	nanosleep.u32 %r1000;
	// end inline asm
	// begin inline asm
	nanosleep.u32 %r1000;
	// end inline asm
	// begin inline asm
	nanosleep.u32 %r1000;
	// end inline asm
	// begin inline asm
	nanosleep.u32 %r1000;
	// end inline asm
	// begin inline asm
	nanosleep.u32 %r1000;
	// end inline asm
	// begin inline asm
	nanosleep.u32 %r1000;
	// end inline asm
	// begin inline asm
	nanosleep.u32 %r1000;
	// end inline asm
	// begin inline asm
	nanosleep.u32 %r1000;
	// end inline asm
	// begin inline asm
	nanosleep.u32 %r1000;
	// end inline asm
	// begin inline asm
	nanosleep.u32 %r1000;
	// end inline asm
	// begin inline asm
	nanosleep.u32 %r1000;
	// end inline asm
	// begin inline asm
	nanosleep.u32 %r1000;
	// end inline asm
	// begin inline asm
	nanosleep.u32 %r1000;
	// end inline asm
	// begin inline asm
	nanosleep.u32 %r1000;
	// end inline asm
	// begin inline asm
	nanosleep.u32 %r1000;
	// end inline asm
	// begin inline asm
	nanosleep.u32 %r1000;
	// end inline asm
	// begin inline asm
	nanosleep.u32 %r1000;
	// end inline asm
	// begin inline asm
	nanosleep.u32 %r1000;
	// end inline asm
	// begin inline asm
	nanosleep.u32 %r1000;
	// end inline asm
	// begin inline asm
	nanosleep.u32 %r1000;
	// end inline asm
	// begin inline asm
	nanosleep.u32 %r1000;
	// end inline asm
	// begin inline asm
	nanosleep.u32 %r1000;
	// end inline asm
	// begin inline asm
	nanosleep.u32 %r1000;
	// end inline asm
	// begin inline asm
	nanosleep.u32 %r1000;
	// end inline asm
	// begin inline asm
	nanosleep.u32 %r1000;
	// end inline asm
	// begin inline asm
	nanosleep.u32 %r1000;
	// end inline asm
	// begin inline asm
	nanosleep.u32 %r1000;
	// end inline asm
	// begin inline asm
	nanosleep.u32 %r1000;
	// end inline asm
	// begin inline asm
	nanosleep.u32 %r1000;
	// end inline asm
	// begin inline asm
	nanosleep.u32 %r1000;
	// end inline asm
	// begin inline asm
	nanosleep.u32 %r1000;
	// end inline asm
	// begin inline asm
	nanosleep.u32 %r1000;
	// end inline asm
	// begin inline asm
	nanosleep.u32 %r1000;
	// end inline asm
	// begin inline asm
	nanosleep.u32 %r1000;
	// end inline asm
	// begin inline asm
	nanosleep.u32 %r1000;
	// end inline asm
	// begin inline asm
	nanosleep.u32 %r1000;
	// end inline asm
	// begin inline asm
	nanosleep.u32 %r1000;
	// end inline asm
	// begin inline asm
	nanosleep.u32 %r1000;
	// end inline asm
	// begin inline asm
	nanosleep.u32 %r1000;
	// end inline asm
	// begin inline asm
	nanosleep.u32 %r1000;
	// end inline asm
	// begin inline asm
	nanosleep.u32 %r1000;
	// end inline asm
	// begin inline asm
	nanosleep.u32 %r1000;
	// end inline asm
	// begin inline asm
	nanosleep.u32 %r1000;
	// end inline asm
	// begin inline asm
	nanosleep.u32 %r1000;
	// end inline asm
	// begin inline asm
	nanosleep.u32 %r1000;
	// end inline asm
	// begin inline asm
	nanosleep.u32 %r1000;
	// end inline asm
	// begin inline asm
	nanosleep.u32 %r1000;
	// end inline asm
	// begin inline asm
	nanosleep.u32 %r1000;
	// end inline asm
	// begin inline asm
	nanosleep.u32 %r1000;
	// end inline asm
	// begin inline asm
	nanosleep.u32 %r1000;
	// end inline asm
	// begin inline asm
	nanosleep.u32 %r1000;
	// end inline asm
	// begin inline asm
	nanosleep.u32 %r1000;
	// end inline asm
	// begin inline asm
	nanosleep.u32 %r1000;
	// end inline asm
	// begin inline asm
	nanosleep.u32 %r1000;
	// end inline asm
	// begin inline asm
	nanosleep.u32 %r1000;
	// end inline asm
	// begin inline asm
	nanosleep.u32 %r1000;
	// end inline asm
	// begin inline asm
	nanosleep.u32 %r1000;
	// end inline asm
	// begin inline asm
	nanosleep.u32 %r1000;
	// end inline asm
	// begin inline asm
	nanosleep.u32 %r1000;
	// end inline asm
	// begin inline asm
	nanosleep.u32 %r1000;
	// end inline asm
	// begin inline asm
	nanosleep.u32 %r1000;
	// end inline asm
	// begin inline asm
	nanosleep.u32 %r1000;
	// end inline asm
	// begin inline asm
	nanosleep.u32 %r1000;
	// end inline asm
	// begin inline asm
	nanosleep.u32 %r1000;
	// end inline asm
	// begin inline asm
	nanosleep.u32 %r1000;
	// end inline asm
	// begin inline asm
	nanosleep.u32 %r1000;
	// end inline asm
	// begin inline asm
	nanosleep.u32 %r1000;
	// end inline asm
	// begin inline asm
	nanosleep.u32 %r1000;
	// end inline asm
	// begin inline asm
	nanosleep.u32 %r1000;
	// end inline asm
	// begin inline asm
	nanosleep.u32 %r1000;
	// end inline asm
	// begin inline asm
	nanosleep.u32 %r1000;
	// end inline asm
	// begin inline asm
	nanosleep.u32 %r1000;
	// end inline asm
	// begin inline asm
	nanosleep.u32 %r1000;
	// end inline asm
	// begin inline asm
	nanosleep.u32 %r1000;
	// end inline asm
	// begin inline asm
	nanosleep.u32 %r1000;
	// end inline asm
	// begin inline asm
	nanosleep.u32 %r1000;
	// end inline asm
	// begin inline asm
	nanosleep.u32 %r1000;
	// end inline asm
	// begin inline asm
	nanosleep.u32 %r1000;
	// end inline asm
	// begin inline asm
	nanosleep.u32 %r1000;
	// end inline asm
	// begin inline asm
	nanosleep.u32 %r1000;
	// end inline asm
	// begin inline asm
	nanosleep.u32 %r1000;
	// end inline asm
	// begin inline asm
	nanosleep.u32 %r1000;
	// end inline asm
	// begin inline asm
	nanosleep.u32 %r1000;
	// end inline asm
	// begin inline asm
	nanosleep.u32 %r1000;
	// end inline asm
	// begin inline asm
	nanosleep.u32 %r1000;
	// end inline asm
	// begin inline asm
	nanosleep.u32 %r1000;
	// end inline asm
	// begin inline asm
	nanosleep.u32 %r1000;
	// end inline asm
	// begin inline asm
	nanosleep.u32 %r1000;
	// end inline asm
	// begin inline asm
	nanosleep.u32 %r1000;
	// end inline asm
	// begin inline asm
	nanosleep.u32 %r1000;
	// end inline asm
	// begin inline asm
	nanosleep.u32 %r1000;
	// end inline asm
	// begin inline asm
	nanosleep.u32 %r1000;
	// end inline asm
	// begin inline asm
	nanosleep.u32 %r1000;
	// end inline asm
	// begin inline asm
	nanosleep.u32 %r1000;
	// end inline asm
	// begin inline asm
	nanosleep.u32 %r1000;
	// end inline asm
	// begin inline asm
	nanosleep.u32 %r1000;
	// end inline asm
	// begin inline asm
	nanosleep.u32 %r1000;
	// end inline asm
	// begin inline asm
	nanosleep.u32 %r1000;
	// end inline asm
	// begin inline asm
	nanosleep.u32 %r1000;
	// end inline asm
	// begin inline asm
	nanosleep.u32 %r1000;
	// end inline asm
	// begin inline asm
	nanosleep.u32 %r1000;
	// end inline asm
	// begin inline asm
	nanosleep.u32 %r1000;
	// end inline asm
	// begin inline asm
	nanosleep.u32 %r1000;
	// end inline asm
	// begin inline asm
	nanosleep.u32 %r1000;
	// end inline asm
	// begin inline asm
	nanosleep.u32 %r1000;
	// end inline asm
	// begin inline asm
	nanosleep.u32 %r1000;
	// end inline asm
	// begin inline asm
	nanosleep.u32 %r1000;
	// end inline asm
	// begin inline asm
	nanosleep.u32 %r1000;
	// end inline asm
	// begin inline asm
	nanosleep.u32 %r1000;
	// end inline asm
	// begin inline asm
	nanosleep.u32 %r1000;
	// end inline asm
	// begin inline asm
	nanosleep.u32 %r1000;
	// end inline asm
	// begin inline asm
	nanosleep.u32 %r1000;
	// end inline asm
	// begin inline asm
	nanosleep.u32 %r1000;
	// end inline asm
	// begin inline asm
	nanosleep.u32 %r1000;
	// end inline asm
	// begin inline asm
	nanosleep.u32 %r1000;
	// end inline asm
	// begin inline asm
	nanosleep.u32 %r1000;
	// end inline asm
	// begin inline asm
	nanosleep.u32 %r1000;
	// end inline asm
	// begin inline asm
	nanosleep.u32 %r1000;
	// end inline asm
	// begin inline asm
	nanosleep.u32 %r1000;
	// end inline asm
	// begin inline asm
	nanosleep.u32 %r1000;
	// end inline asm
	// begin inline asm
	nanosleep.u32 %r1000;
	// end inline asm
	// begin inline asm
	nanosleep.u32 %r1000;
	// end inline asm
	// begin inline asm
	nanosleep.u32 %r1000;
	// end inline asm
	// begin inline asm
	nanosleep.u32 %r1000;
	// end inline asm
	// begin inline asm
	nanosleep.u32 %r1000;
	// end inline asm
	// begin inline asm
	nanosleep.u32 %r1000;
	// end inline asm
	// begin inline asm
	nanosleep.u32 %r1000;
	// end inline asm
	// begin inline asm
	nanosleep.u32 %r1000;
	// end inline asm
	// begin inline asm
	nanosleep.u32 %r1000;
	// end inline asm
	// begin inline asm
	nanosleep.u32 %r1000;
	// end inline asm
	// begin inline asm
	nanosleep.u32 %r1000;
	// end inline asm
	// begin inline asm
	nanosleep.u32 %r1000;
	// end inline asm
	// begin inline asm
	nanosleep.u32 %r1000;
	// end inline asm
	// begin inline asm
	nanosleep.u32 %r1000;
	// end inline asm
	// begin inline asm
	nanosleep.u32 %r1000;
	// end inline asm
	// begin inline asm
	nanosleep.u32 %r1000;
	// end inline asm
	// begin inline asm
	nanosleep.u32 %r1000;
	// end inline asm
	// begin inline asm
	nanosleep.u32 %r1000;
	// end inline asm
	// begin inline asm
	nanosleep.u32 %r1000;
	// end inline asm
	// begin inline asm
	nanosleep.u32 %r1000;
	// end inline asm
	// begin inline asm
	nanosleep.u32 %r1000;
	// end inline asm
	// begin inline asm
	nanosleep.u32 %r1000;
	// end inline asm
	// begin inline asm
	nanosleep.u32 %r1000;
	// end inline asm
	// begin inline asm
	nanosleep.u32 %r1000;
	// end inline asm
	// begin inline asm
	nanosleep.u32 %r1000;
	// end inline asm
	// begin inline asm
	nanosleep.u32 %r1000;
	// end inline asm
	// begin inline asm
	nanosleep.u32 %r1000;
	// end inline asm
	// begin inline asm
	nanosleep.u32 %r1000;
	// end inline asm
	// begin inline asm
	nanosleep.u32 %r1000;
	// end inline asm
	// begin inline asm
	nanosleep.u32 %r1000;
	// end inline asm
	// begin inline asm
	nanosleep.u32 %r1000;
	// end inline asm
	// begin inline asm
	nanosleep.u32 %r1000;
	// end inline asm
	// begin inline asm
	nanosleep.u32 %r1000;
	// end inline asm
	// begin inline asm
	nanosleep.u32 %r1000;
	// end inline asm
	// begin inline asm
	nanosleep.u32 %r1000;
	// end inline asm
	// begin inline asm
	nanosleep.u32 %r1000;
	// end inline asm
	// begin inline asm
	nanosleep.u32 %r1000;
	// end inline asm
	// begin inline asm
	nanosleep.u32 %r1000;
	// end inline asm
	// begin inline asm
	nanosleep.u32 %r1000;
	// end inline asm
	// begin inline asm
	nanosleep.u32 %r1000;
	// end inline asm
	// begin inline asm
	nanosleep.u32 %r1000;
	// end inline asm
	// begin inline asm
	nanosleep.u32 %r1000;
	// end inline asm
	// begin inline asm
	nanosleep.u32 %r1000;
	// end inline asm
	// begin inline asm
	nanosleep.u32 %r1000;
	// end inline asm
	// begin inline asm
	nanosleep.u32 %r1000;
	// end inline asm
	// begin inline asm
	nanosleep.u32 %r1000;
	// end inline asm
	// begin inline asm
	nanosleep.u32 %r1000;
	// end inline asm
	// begin inline asm
	nanosleep.u32 %r1000;
	// end inline asm
	// begin inline asm
	nanosleep.u32 %r1000;
	// end inline asm
	// begin inline asm
	nanosleep.u32 %r1000;
	// end inline asm
	// begin inline asm
	nanosleep.u32 %r1000;
	// end inline asm
	// begin inline asm
	nanosleep.u32 %r1000;
	// end inline asm
	// begin inline asm
	nanosleep.u32 %r1000;
	// end inline asm
	// begin inline asm
	nanosleep.u32 %r1000;
	// end inline asm
	// begin inline asm
	nanosleep.u32 %r1000;
	// end inline asm
	// begin inline asm
	nanosleep.u32 %r1000;
	// end inline asm
	// begin inline asm
	nanosleep.u32 %r1000;
	// end inline asm
	// begin inline asm
	nanosleep.u32 %r1000;
	// end inline asm
	// begin inline asm
	nanosleep.u32 %r1000;
	// end inline asm
	// begin inline asm
	nanosleep.u32 %r1000;
	// end inline asm
	// begin inline asm
	nanosleep.u32 %r1000;
	// end inline asm
	// begin inline asm
	nanosleep.u32 %r1000;
	// end inline asm
	// begin inline asm
	nanosleep.u32 %r1000;
	// end inline asm
	// begin inline asm
	nanosleep.u32 %r1000;
	// end inline asm
	// begin inline asm
	nanosleep.u32 %r1000;
	// end inline asm
	// begin inline asm
	nanosleep.u32 %r1000;
	// end inline asm
	// begin inline asm
	nanosleep.u32 %r1000;
	// end inline asm
	// begin inline asm
	nanosleep.u32 %r1000;
	// end inline asm
	// begin inline asm
	nanosleep.u32 %r1000;
	// end inline asm
	// begin inline asm
	nanosleep.u32 %r1000;
	// end inline asm
	// begin inline asm
	nanosleep.u32 %r1000;
	// end inline asm
	// begin inline asm
	nanosleep.u32 %r1000;
	// end inline asm
	// begin inline asm
	nanosleep.u32 %r1000;
	// end inline asm
	// begin inline asm
	nanosleep.u32 %r1000;
	// end inline asm
	// begin inline asm
	nanosleep.u32 %r1000;
	// end inline asm
	// begin inline asm
	nanosleep.u32 %r1000;
	// end inline asm
	// begin inline asm
	nanosleep.u32 %r1000;
	// end inline asm
	// begin inline asm
	nanosleep.u32 %r1000;
	// end inline asm
	// begin inline asm
	nanosleep.u32 %r1000;
	// end inline asm
	// begin inline asm
	nanosleep.u32 %r1000;
	// end inline asm
	// begin inline asm
	nanosleep.u32 %r1000;
	// end inline asm
	// begin inline asm
	nanosleep.u32 %r1000;
	// end inline asm
	// begin inline asm
	nanosleep.u32 %r1000;
	// end inline asm
	// begin inline asm
	nanosleep.u32 %r1000;
	// end inline asm
	// begin inline asm
	nanosleep.u32 %r1000;
	// end inline asm
	// begin inline asm
	nanosleep.u32 %r1000;
	// end inline asm
	// begin inline asm
	nanosleep.u32 %r1000;
	// end inline asm
	// begin inline asm
	nanosleep.u32 %r1000;
	// end inline asm
	// begin inline asm
	nanosleep.u32 %r1000;
	// end inline asm
	// begin inline asm
	nanosleep.u32 %r1000;
	// end inline asm
	// begin inline asm
	nanosleep.u32 %r1000;
	// end inline asm
	// begin inline asm
	nanosleep.u32 %r1000;
	// end inline asm
	// begin inline asm
	nanosleep.u32 %r1000;
	// end inline asm
	// begin inline asm
	nanosleep.u32 %r1000;
	// end inline asm
	// begin inline asm
	nanosleep.u32 %r1000;
	// end inline asm
	// begin inline asm
	nanosleep.u32 %r1000;
	// end inline asm
	// begin inline asm
	nanosleep.u32 %r1000;
	// end inline asm
	// begin inline asm
	nanosleep.u32 %r1000;
	// end inline asm
	// begin inline asm
	nanosleep.u32 %r1000;
	// end inline asm
	// begin inline asm
	nanosleep.u32 %r1000;
	// end inline asm
	// begin inline asm
	nanosleep.u32 %r1000;
	// end inline asm
	// begin inline asm
	nanosleep.u32 %r1000;
	// end inline asm
	// begin inline asm
	nanosleep.u32 %r1000;
	// end inline asm
	// begin inline asm
	nanosleep.u32 %r1000;
	// end inline asm
	// begin inline asm
	nanosleep.u32 %r1000;
	// end inline asm
	// begin inline asm
	nanosleep.u32 %r1000;
	// end inline asm
	// begin inline asm
	nanosleep.u32 %r1000;
	// end inline asm
	// begin inline asm
	nanosleep.u32 %r1000;
	// end inline asm
	// begin inline asm
	nanosleep.u32 %r1000;
	// end inline asm
	// begin inline asm
	nanosleep.u32 %r1000;
	// end inline asm
	// begin inline asm
	nanosleep.u32 %r1000;
	// end inline asm
	// begin inline asm
	nanosleep.u32 %r1000;
	// end inline asm
	// begin inline asm
	nanosleep.u32 %r1000;
	// end inline asm
	// begin inline asm
	nanosleep.u32 %r1000;
	// end inline asm
	// begin inline asm
	nanosleep.u32 %r1000;
	// end inline asm
	// begin inline asm
	nanosleep.u32 %r1000;
	// end inline asm
	// begin inline asm
	nanosleep.u32 %r1000;
	// end inline asm
	// begin inline asm
	nanosleep.u32 %r1000;
	// end inline asm
	// begin inline asm
	nanosleep.u32 %r1000;
	// end inline asm
	// begin inline asm
	nanosleep.u32 %r1000;
	// end inline asm
	// begin inline asm
	nanosleep.u32 %r1000;
	// end inline asm
	// begin inline asm
	nanosleep.u32 %r1000;
	// end inline asm
	// begin inline asm
	nanosleep.u32 %r1000;
	// end inline asm
	// begin inline asm
	nanosleep.u32 %r1000;
	// end inline asm
	// begin inline asm
	nanosleep.u32 %r1000;
	// end inline asm
	// begin inline asm
	nanosleep.u32 %r1000;
	// end inline asm
	// begin inline asm
	nanosleep.u32 %r1000;
	// end inline asm
	// begin inline asm
	nanosleep.u32 %r1000;
	// end inline asm
	// begin inline asm
	nanosleep.u32 %r1000;
	// end inline asm
	// begin inline asm
	nanosleep.u32 %r1000;
	// end inline asm
	// begin inline asm
	nanosleep.u32 %r1000;
	// end inline asm
	// begin inline asm
	nanosleep.u32 %r1000;
	// end inline asm
	// begin inline asm
	nanosleep.u32 %r1000;
	// end inline asm
	// begin inline asm
	nanosleep.u32 %r1000;
	// end inline asm
	// begin inline asm
	nanosleep.u32 %r1000;
	// end inline asm
	// begin inline asm
	nanosleep.u32 %r1000;
	// end inline asm
	// begin inline asm
	nanosleep.u32 %r1000;
	// end inline asm
	// begin inline asm
	nanosleep.u32 %r1000;
	// end inline asm
	// begin inline asm
	nanosleep.u32 %r1000;
	// end inline asm
	// begin inline asm
	nanosleep.u32 %r1000;
	// end inline asm
	// begin inline asm
	nanosleep.u32 %r1000;
	// end inline asm
	// begin inline asm
	nanosleep.u32 %r1000;
	// end inline asm
	// begin inline asm
	nanosleep.u32 %r1000;
	// end inline asm
	// begin inline asm
	nanosleep.u32 %r1000;
	// end inline asm
	// begin inline asm
	nanosleep.u32 %r1000;
	// end inline asm
	// begin inline asm
	nanosleep.u32 %r1000;
	// end inline asm
	// begin inline asm
	nanosleep.u32 %r1000;
	// end inline asm
	// begin inline asm
	nanosleep.u32 %r1000;
	// end inline asm
	// begin inline asm
	nanosleep.u32 %r1000;
	// end inline asm
	// begin inline asm
	nanosleep.u32 %r1000;
	// end inline asm
	// begin inline asm
	nanosleep.u32 %r1000;
	// end inline asm
	// begin inline asm
	nanosleep.u32 %r1000;
	// end inline asm
	// begin inline asm
	nanosleep.u32 %r1000;
	// end inline asm
	// begin inline asm
	nanosleep.u32 %r1000;
	// end inline asm
	// begin inline asm
	nanosleep.u32 %r1000;
	// end inline asm
	// begin inline asm
	nanosleep.u32 %r1000;
	// end inline asm
	// begin inline asm
	nanosleep.u32 %r1000;
	// end inline asm
	// begin inline asm
	nanosleep.u32 %r1000;
	// end inline asm
	// begin inline asm
	nanosleep.u32 %r1000;
	// end inline asm
	// begin inline asm
	nanosleep.u32 %r1000;
	// end inline asm
	// begin inline asm
	nanosleep.u32 %r1000;
	// end inline asm
	// begin inline asm
	nanosleep.u32 %r1000;
	// end inline asm
	// begin inline asm
	nanosleep.u32 %r1000;
	// end inline asm
	// begin inline asm
	nanosleep.u32 %r1000;
	// end inline asm
	// begin inline asm
	nanosleep.u32 %r1000;
	// end inline asm
	// begin inline asm
	nanosleep.u32 %r1000;
	// end inline asm
	// begin inline asm
	nanosleep.u32 %r1000;
	// end inline asm
	// begin inline asm
	nanosleep.u32 %r1000;
	// end inline asm
	// begin inline asm
	nanosleep.u32 %r1000;
	// end inline asm
	// begin inline asm
	nanosleep.u32 %r1000;
	// end inline asm
	// begin inline asm
	nanosleep.u32 %r1000;
	// end inline asm
	// begin inline asm
	nanosleep.u32 %r1000;
	// end inline asm
	// begin inline asm
	nanosleep.u32 %r1000;
	// end inline asm
	// begin inline asm
	nanosleep.u32 %r1000;
	// end inline asm
	// begin inline asm
	nanosleep.u32 %r1000;
	// end inline asm
	// begin inline asm
	nanosleep.u32 %r1000;
	// end inline asm
	// begin inline asm
	nanosleep.u32 %r1000;
	// end inline asm
	// begin inline asm
	nanosleep.u32 %r1000;
	// end inline asm
	// begin inline asm
	nanosleep.u32 %r1000;
	// end inline asm
	// begin inline asm
	nanosleep.u32 %r1000;
	// end inline asm
	// begin inline asm
	nanosleep.u32 %r1000;
	// end inline asm
	// begin inline asm
	nanosleep.u32 %r1000;
	// end inline asm
	// begin inline asm
	nanosleep.u32 %r1000;
	// end inline asm
	// begin inline asm
	nanosleep.u32 %r1000;
	// end inline asm
	// begin inline asm
	nanosleep.u32 %r1000;
	// end inline asm
	// begin inline asm
	nanosleep.u32 %r1000;
	// end inline asm
	// begin inline asm
	nanosleep.u32 %r1000;
	// end inline asm
	// begin inline asm
	nanosleep.u32 %r1000;
	// end inline asm
	// begin inline asm
	nanosleep.u32 %r1000;
	// end inline asm
	// begin inline asm
	nanosleep.u32 %r1000;
	// end inline asm
	// begin inline asm
	nanosleep.u32 %r1000;
	// end inline asm
	// begin inline asm
	nanosleep.u32 %r1000;
	// end inline asm
	// begin inline asm
	nanosleep.u32 %r1000;
	// end inline asm
	// begin inline asm
	nanosleep.u32 %r1000;
	// end inline asm
	// begin inline asm
	nanosleep.u32 %r1000;
	// end inline asm
	// begin inline asm
	nanosleep.u32 %r1000;
	// end inline asm
	// begin inline asm
	nanosleep.u32 %r1000;
	// end inline asm
	// begin inline asm
	nanosleep.u32 %r1000;
	// end inline asm
	// begin inline asm
	nanosleep.u32 %r1000;
	// end inline asm
	// begin inline asm
	nanosleep.u32 %r1000;
	// end inline asm
	// begin inline asm
	nanosleep.u32 %r1000;
	// end inline asm
	// begin inline asm
	nanosleep.u32 %r1000;
	// end inline asm
	// begin inline asm
	nanosleep.u32 %r1000;
	// end inline asm
	// begin inline asm
	nanosleep.u32 %r1000;
	// end inline asm
	// begin inline asm
	nanosleep.u32 %r1000;
	// end inline asm
	// begin inline asm
	nanosleep.u32 %r1000;
	// end inline asm
	// begin inline asm
	nanosleep.u32 %r1000;
	// end inline asm
	// begin inline asm
	nanosleep.u32 %r1000;
	// end inline asm
	// begin inline asm
	nanosleep.u32 %r1000;
	// end inline asm
	// begin inline asm
	nanosleep.u32 %r1000;
	// end inline asm
	// begin inline asm
	nanosleep.u32 %r1000;
	// end inline asm
	// begin inline asm
	nanosleep.u32 %r1000;
	// end inline asm
	// begin inline asm
	nanosleep.u32 %r1000;
	// end inline asm
	// begin inline asm
	nanosleep.u32 %r1000;
	// end inline asm
	// begin inline asm
	nanosleep.u32 %r1000;
	// end inline asm
	// begin inline asm
	nanosleep.u32 %r1000;
	// end inline asm
	// begin inline asm
	nanosleep.u32 %r1000;
	// end inline asm
	// begin inline asm
	nanosleep.u32 %r1000;
	// end inline asm
	// begin inline asm
	nanosleep.u32 %r1000;
	// end inline asm
	// begin inline asm
	nanosleep.u32 %r1000;
	// end inline asm
	// begin inline asm
	nanosleep.u32 %r1000;
	// end inline asm
	// begin inline asm
	nanosleep.u32 %r1000;
	// end inline asm
	// begin inline asm
	nanosleep.u32 %r1000;
	// end inline asm
	// begin inline asm
	nanosleep.u32 %r1000;
	// end inline asm
	// begin inline asm
	nanosleep.u32 %r1000;
	// end inline asm
	// begin inline asm
	nanosleep.u32 %r1000;
	// end inline asm
	// begin inline asm
	nanosleep.u32 %r1000;
	// end inline asm
	// begin inline asm
	nanosleep.u32 %r1000;
	// end inline asm
	// begin inline asm
	nanosleep.u32 %r1000;
	// end inline asm
	// begin inline asm
	nanosleep.u32 %r1000;
	// end inline asm
	// begin inline asm
	nanosleep.u32 %r1000;
	// end inline asm
	// begin inline asm
	nanosleep.u32 %r1000;
	// end inline asm
	// begin inline asm
	nanosleep.u32 %r1000;
	// end inline asm
	// begin inline asm
	nanosleep.u32 %r1000;
	// end inline asm
	// begin inline asm
	nanosleep.u32 %r1000;
	// end inline asm
	// begin inline asm
	nanosleep.u32 %r1000;
	// end inline asm
	// begin inline asm
	nanosleep.u32 %r1000;
	// end inline asm
	// begin inline asm
	nanosleep.u32 %r1000;
	// end inline asm
	// begin inline asm
	nanosleep.u32 %r1000;
	// end inline asm
	// begin inline asm
	nanosleep.u32 %r1000;
	// end inline asm
	// begin inline asm
	nanosleep.u32 %r1000;
	// end inline asm
	// begin inline asm
	nanosleep.u32 %r1000;
	// end inline asm
	// begin inline asm
	nanosleep.u32 %r1000;
	// end inline asm
	// begin inline asm
	nanosleep.u32 %r1000;
	// end inline asm
	// begin inline asm
	nanosleep.u32 %r1000;
	// end inline asm
	// begin inline asm
	nanosleep.u32 %r1000;
	// end inline asm
	// begin inline asm
	nanosleep.u32 %r1000;
	// end inline asm
	// begin inline asm
	nanosleep.u32 %r1000;
	// end inline asm
	// begin inline asm
	nanosleep.u32 %r1000;
	// end inline asm
	// begin inline asm
	nanosleep.u32 %r1000;
	// end inline asm
	// begin inline asm
	nanosleep.u32 %r1000;
	// end inline asm
	// begin inline asm
	nanosleep.u32 %r1000;
	// end inline asm
	// begin inline asm
	nanosleep.u32 %r1000;
	// end inline asm
	// begin inline asm
	nanosleep.u32 %r1000;
	// end inline asm
	// begin inline asm
	nanosleep.u32 %r1000;
	// end inline asm
	// begin inline asm
	nanosleep.u32 %r1000;
	// end inline asm
	// begin inline asm
	nanosleep.u32 %r1000;
	// end inline asm
	// begin inline asm
	nanosleep.u32 %r1000;
	// end inline asm
	// begin inline asm
	nanosleep.u32 %r1000;
	// end inline asm
	// begin inline asm
	nanosleep.u32 %r1000;
	// end inline asm
	// begin inline asm
	nanosleep.u32 %r1000;
	// end inline asm
	// begin inline asm
	nanosleep.u32 %r1000;
	// end inline asm
	// begin inline asm
	nanosleep.u32 %r1000;
	// end inline asm
	// begin inline asm
	nanosleep.u32 %r1000;
	// end inline asm
	// begin inline asm
	nanosleep.u32 %r1000;
	// end inline asm
	// begin inline asm
	nanosleep.u32 %r1000;
	// end inline asm
	// begin inline asm
	nanosleep.u32 %r1000;
	// end inline asm
	// begin inline asm
	nanosleep.u32 %r1000;
	// end inline asm
	// begin inline asm
	nanosleep.u32 %r1000;
	// end inline asm
	// begin inline asm
	nanosleep.u32 %r1000;
	// end inline asm
	// begin inline asm
	nanosleep.u32 %r1000;
	// end inline asm
	// begin inline asm
	nanosleep.u32 %r1000;
	// end inline asm
	// begin inline asm
	nanosleep.u32 %r1000;
	// end inline asm
	// begin inline asm
	nanosleep.u32 %r1000;
	// end inline asm
	// begin inline asm
	nanosleep.u32 %r1000;
	// end inline asm
	// begin inline asm
	nanosleep.u32 %r1000;
	// end inline asm
	// begin inline asm
	nanosleep.u32 %r1000;
	// end inline asm
	// begin inline asm
	nanosleep.u32 %r1000;
	// end inline asm
	// begin inline asm
	nanosleep.u32 %r1000;
	// end inline asm
	// begin inline asm
	nanosleep.u32 %r1000;
	// end inline asm
	// begin inline asm
	nanosleep.u32 %r1000;
	// end inline asm
	// begin inline asm
	nanosleep.u32 %r1000;
	// end inline asm
	// begin inline asm
	nanosleep.u32 %r1000;
	// end inline asm
	// begin inline asm
	nanosleep.u32 %r1000;
	// end inline asm
	// begin inline asm
	nanosleep.u32 %r1000;
	// end inline asm
	// begin inline asm
	nanosleep.u32 %r1000;
	// end inline asm
	// begin inline asm
	nanosleep.u32 %r1000;
	// end inline asm
	// begin inline asm
	nanosleep.u32 %r1000;
	// end inline asm
	// begin inline asm
	nanosleep.u32 %r1000;
	// end inline asm
	// begin inline asm
	nanosleep.u32 %r1000;
	// end inline asm
	// begin inline asm
	nanosleep.u32 %r1000;
	// end inline asm
	// begin inline asm
	nanosleep.u32 %r1000;
	// end inline asm
	// begin inline asm
	nanosleep.u32 %r1000;
	// end inline asm
	// begin inline asm
	nanosleep.u32 %r1000;
	// end inline asm
	// begin inline asm
	nanosleep.u32 %r1000;
	// end inline asm
	// begin inline asm
	nanosleep.u32 %r1000;
	// end inline asm
	// begin inline asm
	nanosleep.u32 %r1000;
	// end inline asm
	// begin inline asm
	nanosleep.u32 %r1000;
	// end inline asm
	// begin inline asm
	nanosleep.u32 %r1000;
	// end inline asm
	// begin inline asm
	nanosleep.u32 %r1000;
	// end inline asm
	// begin inline asm
	nanosleep.u32 %r1000;
	// end inline asm
	// begin inline asm
	nanosleep.u32 %r1000;
	// end inline asm
	// begin inline asm
	nanosleep.u32 %r1000;
	// end inline asm
	// begin inline asm
	nanosleep.u32 %r1000;
	// end inline asm
	// begin inline asm
	nanosleep.u32 %r1000;
	// end inline asm
	// begin inline asm
	nanosleep.u32 %r1000;
	// end inline asm
	// begin inline asm
	nanosleep.u32 %r1000;
	// end inline asm
	// begin inline asm
	nanosleep.u32 %r1000;
	// end inline asm
	// begin inline asm
	nanosleep.u32 %r1000;
	// end inline asm
	// begin inline asm
	nanosleep.u32 %r1000;
	// end inline asm
	// begin inline asm
	nanosleep.u32 %r1000;
	// end inline asm
	// begin inline asm
	nanosleep.u32 %r1000;
	// end inline asm
	// begin inline asm
	nanosleep.u32 %r1000;
	// end inline asm
	// begin inline asm
	nanosleep.u32 %r1000;
	// end inline asm
	// begin inline asm
	nanosleep.u32 %r1000;
	// end inline asm
	// begin inline asm
	nanosleep.u32 %r1000;
	// end inline asm
	// begin inline asm
	nanosleep.u32 %r1000;
	// end inline asm
	// begin inline asm
	nanosleep.u32 %r1000;
	// end inline asm
	// begin inline asm
	nanosleep.u32 %r1000;
	// end inline asm
	// begin inline asm
	nanosleep.u32 %r1000;
	// end inline asm
	// begin inline asm
	nanosleep.u32 %r1000;
	// end inline asm
	// begin inline asm
	nanosleep.u32 %r1000;
	// end inline asm
	// begin inline asm
	nanosleep.u32 %r1000;
	// end inline asm
	// begin inline asm
	nanosleep.u32 %r1000;
	// end inline asm
	// begin inline asm
	nanosleep.u32 %r1000;
	// end inline asm
	// begin inline asm
	nanosleep.u32 %r1000;
	// end inline asm
	// begin inline asm
	nanosleep.u32 %r1000;
	// end inline asm
	// begin inline asm
	nanosleep.u32 %r1000;
	// end inline asm
	// begin inline asm
	nanosleep.u32 %r1000;
	// end inline asm
	// begin inline asm
	nanosleep.u32 %r1000;
	// end inline asm
	// begin inline asm
	nanosleep.u32 %r1000;
	// end inline asm
	// begin inline asm
	nanosleep.u32 %r1000;
	// end inline asm
	// begin inline asm
	nanosleep.u32 %r1000;
	// end inline asm
	// begin inline asm
	nanosleep.u32 %r1000;
	// end inline asm
	// begin inline asm
	nanosleep.u32 %r1000;
	// end inline asm
	// begin inline asm
	nanosleep.u32 %r1000;
	// end inline asm
	// begin inline asm
	nanosleep.u32 %r1000;
	// end inline asm
	// begin inline asm
	nanosleep.u32 %r1000;
	// end inline asm
	// begin inline asm
	nanosleep.u32 %r1000;
	// end inline asm
	// begin inline asm
	nanosleep.u32 %r1000;
	// end inline asm
	// begin inline asm
	nanosleep.u32 %r1000;
	// end inline asm
	// begin inline asm
	nanosleep.u32 %r1000;
	// end inline asm
	// begin inline asm
	nanosleep.u32 %r1000;
	// end inline asm
	// begin inline asm
	nanosleep.u32 %r1000;
	// end inline asm
	// begin inline asm
	nanosleep.u32 %r1000;
	// end inline asm
	// begin inline asm
	nanosleep.u32 %r1000;
	// end inline asm
	// begin inline asm
	nanosleep.u32 %r1000;
	// end inline asm
	// begin inline asm
	nanosleep.u32 %r1000;
	// end inline asm
	// begin inline asm
	nanosleep.u32 %r1000;
	// end inline asm
	// begin inline asm
	nanosleep.u32 %r1000;
	// end inline asm
	// begin inline asm
	nanosleep.u32 %r1000;
	// end inline asm
	// begin inline asm
	nanosleep.u32 %r1000;
	// end inline asm
	// begin inline asm
	nanosleep.u32 %r1000;
	// end inline asm
	// begin inline asm
	nanosleep.u32 %r1000;
	// end inline asm
	// begin inline asm
	nanosleep.u32 %r1000;
	// end inline asm
	// begin inline asm
	nanosleep.u32 %r1000;
	// end inline asm
	// begin inline asm
	nanosleep.u32 %r1000;
	// end inline asm
	// begin inline asm
	nanosleep.u32 %r1000;
	// end inline asm
	// begin inline asm
	nanosleep.u32 %r1000;
	// end inline asm
	// begin inline asm
	nanosleep.u32 %r1000;
	// end inline asm
	// begin inline asm
	nanosleep.u32 %r1000;
	// end inline asm
	// begin inline asm
	nanosleep.u32 %r1000;
	// end inline asm
	// begin inline asm
	nanosleep.u32 %r1000;
	// end inline asm
	// begin inline asm
	nanosleep.u32 %r1000;
	// end inline asm
	// begin inline asm
	nanosleep.u32 %r1000;
	// end inline asm
	// begin inline asm
	nanosleep.u32 %r1000;
	// end inline asm
	// begin inline asm
	nanosleep.u32 %r1000;
	// end inline asm
	// begin inline asm
	nanosleep.u32 %r1000;
	// end inline asm
	// begin inline asm
	nanosleep.u32 %r1000;
	// end inline asm
	// begin inline asm
	nanosleep.u32 %r1000;
	// end inline asm
	// begin inline asm
	nanosleep.u32 %r1000;
	// end inline asm
	// begin inline asm
	nanosleep.u32 %r1000;
	// end inline asm
	// begin inline asm
	nanosleep.u32 %r1000;
	// end inline asm
	// begin inline asm
	nanosleep.u32 %r1000;
	// end inline asm
	// begin inline asm
	nanosleep.u32 %r1000;
	// end inline asm
	// begin inline asm
	nanosleep.u32 %r1000;
	// end inline asm
	// begin inline asm
	nanosleep.u32 %r1000;
	// end inline asm
	// begin inline asm
	nanosleep.u32 %r1000;
	// end inline asm
	// begin inline asm
	nanosleep.u32 %r1000;
	// end inline asm
	// begin inline asm
	nanosleep.u32 %r1000;
	// end inline asm
	// begin inline asm
	nanosleep.u32 %r1000;
	// end inline asm
	// begin inline asm
	nanosleep.u32 %r1000;
	// end inline asm
	// begin inline asm
	nanosleep.u32 %r1000;
	// end inline asm
	// begin inline asm
	nanosleep.u32 %r1000;
	// end inline asm
	// begin inline asm
	nanosleep.u32 %r1000;
	// end inline asm
	// begin inline asm
	nanosleep.u32 %r1000;
	// end inline asm
	// begin inline asm
	nanosleep.u32 %r1000;
	// end inline asm
	// begin inline asm
	nanosleep.u32 %r1000;
	// end inline asm
	// begin inline asm
	nanosleep.u32 %r1000;
	// end inline asm
	// begin inline asm
	nanosleep.u32 %r1000;
	// end inline asm
	// begin inline asm
	nanosleep.u32 %r1000;
	// end inline asm
	// begin inline asm
	nanosleep.u32 %r1000;
	// end inline asm
	// begin inline asm
	nanosleep.u32 %r1000;
	// end inline asm
	// begin inline asm
	nanosleep.u32 %r1000;
	// end inline asm
	// begin inline asm
	nanosleep.u32 %r1000;
	// end inline asm
	// begin inline asm
	nanosleep.u32 %r1000;
	// end inline asm
	// begin inline asm
	nanosleep.u32 %r1000;
	// end inline asm
	// begin inline asm
	nanosleep.u32 %r1000;
	// end inline asm
	// begin inline asm
	nanosleep.u32 %r1000;
	// end inline asm
	// begin inline asm
	nanosleep.u32 %r1000;
	// end inline asm
	// begin inline asm
	nanosleep.u32 %r1000;
	// end inline asm
	// begin inline asm
	nanosleep.u32 %r1000;
	// end inline asm
	// begin inline asm
	nanosleep.u32 %r1000;
	// end inline asm
	// begin inline asm
	nanosleep.u32 %r1000;
	// end inline asm
	// begin inline asm
	nanosleep.u32 %r1000;
	// end inline asm
	// begin inline asm
	nanosleep.u32 %r1000;
	// end inline asm
	// begin inline asm
	nanosleep.u32 %r1000;
	// end inline asm
	// begin inline asm
	nanosleep.u32 %r1000;
	// end inline asm
	// begin inline asm
	nanosleep.u32 %r1000;
	// end inline asm
	// begin inline asm
	nanosleep.u32 %r1000;
	// end inline asm
	// begin inline asm
	nanosleep.u32 %r1000;
	// end inline asm
	// begin inline asm
	nanosleep.u32 %r1000;
	// end inline asm
	// begin inline asm
	nanosleep.u32 %r1000;
	// end inline asm
	// begin inline asm
	nanosleep.u32 %r1000;
	// end inline asm
	// begin inline asm
	nanosleep.u32 %r1000;
	// end inline asm
	// begin inline asm
	nanosleep.u32 %r1000;
	// end inline asm
	// begin inline asm
	nanosleep.u32 %r1000;
	// end inline asm
	// begin inline asm
	nanosleep.u32 %r1000;
	// end inline asm
	// begin inline asm
	nanosleep.u32 %r1000;
	// end inline asm
	// begin inline asm
	nanosleep.u32 %r1000;
	// end inline asm
	// begin inline asm
	nanosleep.u32 %r1000;
	// end inline asm
	// begin inline asm
	nanosleep.u32 %r1000;
	// end inline asm
	// begin inline asm
	nanosleep.u32 %r1000;
	// end inline asm
	// begin inline asm
	nanosleep.u32 %r1000;
	// end inline asm
	// begin inline asm
	nanosleep.u32 %r1000;
	// end inline asm
	// begin inline asm
	nanosleep.u32 %r1000;
	// end inline asm
	// begin inline asm
	nanosleep.u32 %r1000;
	// end inline asm
	// begin inline asm
	nanosleep.u32 %r1000;
	// end inline asm
	// begin inline asm
	nanosleep.u32 %r1000;
	// end inline asm
	// begin inline asm
	nanosleep.u32 %r1000;
	// end inline asm
	// begin inline asm
	nanosleep.u32 %r1000;
	// end inline asm
	// begin inline asm
	nanosleep.u32 %r1000;
	// end inline asm
	// begin inline asm
	nanosleep.u32 %r1000;
	// end inline asm
	// begin inline asm
	nanosleep.u32 %r1000;
	// end inline asm
	// begin inline asm
	nanosleep.u32 %r1000;
	// end inline asm
	// begin inline asm
	nanosleep.u32 %r1000;
	// end inline asm
	// begin inline asm
	nanosleep.u32 %r1000;
	// end inline asm
	// begin inline asm
	nanosleep.u32 %r1000;
	// end inline asm
	// begin inline asm
	nanosleep.u32 %r1000;
	// end inline asm
	// begin inline asm
	nanosleep.u32 %r1000;
	// end inline asm
	// begin inline asm
	nanosleep.u32 %r1000;
	// end inline asm
	// begin inline asm
	nanosleep.u32 %r1000;
	// end inline asm
	ret;

}


// ===== COMPILED SASS (sm_100) =====

	.target	sm_100

	.elftype	@"ET_EXEC"


//--------------------- .note.nv.tkinfo           --------------------------
	.section	.note.nv.tkinfo,"",@"SHT_NOTE"
	.sectionflags	@"SHF_NOTE_NV_TKINFO"
	.tkinfo
        /*0018*/ 	.word	0x00000002
        /*0030*/ 	.string	""
        /*0030*/ 	.string	"ptxas"
        /*0030*/ 	.string	"Cuda compilation tools, release 13.0, V13.0.88"
        /*0030*/ 	.string	"Build cuda_13.0.r13.0/compiler.36424714_0"
        /*0030*/ 	.string	"-arch sm_100 -m 64 "



//--------------------- .note.nv.cuinfo           --------------------------
	.section	.note.nv.cuinfo,"",@"SHT_NOTE"
	.sectionflags	@"SHF_NOTE_NV_CUINFO"
        /*0018*/ 	.short	0x0002
        /*001a*/ 	.short	0x0064
        /*001c*/ 	.short	0x0082
	.zero		2


//--------------------- .nv.info                  --------------------------
	.section	.nv.info,"",@"SHT_CUDA_INFO"
	.align	4


	//----- nvinfo : EIATTR_REGCOUNT
	.align		4
        /*0000*/ 	.byte	0x04, 0x2f
        /*0002*/ 	.short	(.L_1 - .L_0)
	.align		4
.L_0:
        /*0004*/ 	.word	index@(_Z10waitKernelv)
        /*0008*/ 	.word	0x00000004


	//----- nvinfo : EIATTR_FRAME_SIZE
	.align		4
.L_1:
        /*000c*/ 	.byte	0x04, 0x11
        /*000e*/ 	.short	(.L_3 - .L_2)
	.align		4
.L_2:
        /*0010*/ 	.word	index@(_Z10waitKernelv)
        /*0014*/ 	.word	0x00000000


	//----- nvinfo : EIATTR_MIN_STACK_SIZE
	.align		4
.L_3:
        /*0018*/ 	.byte	0x04, 0x12
        /*001a*/ 	.short	(.L_5 - .L_4)
	.align		4
.L_4:
        /*001c*/ 	.word	index@(_Z10waitKernelv)
        /*0020*/ 	.word	0x00000000
.L_5:


//--------------------- .nv.compat                --------------------------
	.section	.nv.compat,"",@"SHT_CUDA_COMPAT_INFO"
	.align	4
        /*0000*/ 	.byte	0x02, 0x09, 0x00, 0x00, 0x02, 0x02, 0x01, 0x00, 0x02, 0x05, 0x05, 0x00, 0x03, 0x07, 0x01, 0x01
        /*0010*/ 	.byte	0x02, 0x03, 0x00, 0x00, 0x02, 0x06, 0x01, 0x00, 0x04, 0x0b, 0x08, 0x00, 0x09, 0x00, 0x00, 0x00
        /*0020*/ 	.byte	0x00, 0x00, 0x00, 0x00


//--------------------- .nv.info._Z10waitKernelv  --------------------------
	.section	.nv.info._Z10waitKernelv,"",@"SHT_CUDA_INFO"
	.sectionflags	@""
	.align	4


	//----- nvinfo : EIATTR_CUDA_API_VERSION
	.align		4
        /*0000*/ 	.byte	0x04, 0x37
        /*0002*/ 	.short	(.L_7 - .L_6)
.L_6:
        /*0004*/ 	.word	0x00000082


	//----- nvinfo : EIATTR_SPARSE_MMA_MASK
	.align		4
.L_7:
        /*0008*/ 	.byte	0x03, 0x50
        /*000a*/ 	.short	0x0000


	//----- nvinfo : EIATTR_MAXREG_COUNT
	.align		4
        /*000c*/ 	.byte	0x03, 0x1b
        /*000e*/ 	.short	0x00ff


	//----- nvinfo : EIATTR_MERCURY_ISA_VERSION
	.align		4
        /*0010*/ 	.byte	0x03, 0x5f
        /*0012*/ 	.short	0x0101


	//----- nvinfo : EIATTR_VRC_CTA_INIT_COUNT
	.align		4
        /*0014*/ 	.byte	0x02, 0x4a
	.zero		1
	.zero		1


	//----- nvinfo : EIATTR_EXIT_INSTR_OFFSETS
	.align		4
        /*0018*/ 	.byte	0x04, 0x1c
        /*001a*/ 	.short	(.L_9 - .L_8)


	//   ....[0]....
.L_8:
        /*001c*/ 	.word	0x00003e90


	//----- nvinfo : EIATTR_SW_WAR
	.align		4
.L_9:
        /*0020*/ 	.byte	0x04, 0x36
        /*0022*/ 	.short	(.L_11 - .L_10)
.L_10:
        /*0024*/ 	.word	0x00000008
.L_11:


//--------------------- .nv.callgraph             --------------------------
	.section	.nv.callgraph,"",@"SHT_CUDA_CALLGRAPH"
	.align	4
	.sectionentsize	8
	.align		4
        /*0000*/ 	.word	0x00000000
	.align		4
        /*0004*/ 	.word	0xffffffff
	.align		4
        /*0008*/ 	.word	0x00000000
	.align		4
        /*000c*/ 	.word	0xfffffffe
	.align		4
        /*0010*/ 	.word	0x00000000
	.align		4
        /*0014*/ 	.word	0xfffffffd
	.align		4
        /*0018*/ 	.word	0x00000000
	.align		4
        /*001c*/ 	.word	0xfffffffc


//--------------------- .text._Z10waitKernelv     --------------------------
	.section	.text._Z10waitKernelv,"ax",@progbits
	.align	128
        .global         _Z10waitKernelv
        .type           _Z10waitKernelv,@function
        .size           _Z10waitKernelv,(.L_x_1 - _Z10waitKernelv)
        .other          _Z10waitKernelv,@"STO_CUDA_ENTRY STV_DEFAULT"
_Z10waitKernelv:
.text._Z10waitKernelv:
[----:B------:R-:W-:Y:S01]  /*0000*/  LDC R1, c[0x0][0x37c] ;  /* 0x0000df00ff017b82 */ /* 0x000fe20000000800 */
[----:B------:R-:W-:Y:S08]  /*0010*/  NANOSLEEP 0xf4240 ;  /* 0x000f42400000795d */ /* 0x000ff00003800000 */
        /* <DEDUP_REMOVED lines=998> */
[----:B------:R-:W-:Y:S05]  /*3e80*/  NANOSLEEP 0xf4240 ;  /* 0x000f42400000795d */ /* 0x000fea0003800000 */
[----:B------:R-:W-:Y:S05]  /*3e90*/  EXIT ;  /* 0x000000000000794d */ /* 0x000fea0003800000 */
.L_x_0:
[----:B------:R-:W-:-:S00]  /*3ea0*/  BRA `(.L_x_0) ;  /* 0xfffffffc00fc7947 */ /* 0x000fc0000383ffff */
[----:B------:R-:W-:-:S00]  /*3eb0*/  NOP ;  /* 0x0000000000007918 */ /* 0x000fc00000000000 */
        /* <DEDUP_REMOVED lines=12> */
.L_x_1:


//--------------------- .nv.shared.reserved.0     --------------------------
	.section	.nv.shared.reserved.0,"aw",@nobits
	.weak		__nv_reservedSMEM_offset_0_alias
	.size		__nv_reservedSMEM_offset_0_alias, 0, 64
	.other		__nv_reservedSMEM_offset_0_alias,@"STO_CUDA_RESERVED_SHARED STV_DEFAULT"
__nv_reservedSMEM_offset_0_alias:
	.zero		0
	.zero		64


//--------------------- .nv.constant0._Z10waitKernelv --------------------------
	.section	.nv.constant0._Z10waitKernelv,"a",@progbits
	.sectionflags	@""
	.align	4
.nv.constant0._Z10waitKernelv:
	.zero		896


//--------------------- SYMBOLS --------------------------

	.type		.nv.reservedSmem.offset0,@object
	.size		.nv.reservedSmem.offset0,0x4
